//
// Generated by NVIDIA NVVM Compiler
//
// Compiler Build ID: CL-36424714
// Cuda compilation tools, release 13.0, V13.0.88
// Based on NVVM 20.0.0
//

.version 9.0
.target sm_100
.address_size 64

	// .globl	_Z10prefix_sumPiiS_
.extern .shared .align 16 .b8 shared_mem[];

.visible .entry _Z10prefix_sumPiiS_(
	.param .u64 .ptr .align 1 _Z10prefix_sumPiiS__param_0,
	.param .u32 _Z10prefix_sumPiiS__param_1,
	.param .u64 .ptr .align 1 _Z10prefix_sumPiiS__param_2
)
{
	.reg .pred 	%p<6>;
	.reg .b32 	%r<25>;
	.reg .b64 	%rd<9>;

	ld.param.u64 	%rd1, [_Z10prefix_sumPiiS__param_0];
	ld.param.u32 	%r11, [_Z10prefix_sumPiiS__param_1];
	ld.param.u64 	%rd2, [_Z10prefix_sumPiiS__param_2];
	mov.u32 	%r1, %tid.x;
	setp.ge.s32 	%p1, %r1, %r11;
	@%p1 bra 	$L__BB0_10;
	cvta.to.global.u64 	%rd3, %rd1;
	mul.wide.u32 	%rd4, %r1, 4;
	add.s64 	%rd5, %rd3, %rd4;
	ld.global.u32 	%r24, [%rd5];
	shl.b32 	%r12, %r1, 2;
	mov.u32 	%r13, shared_mem;
	add.s32 	%r3, %r13, %r12;
	st.shared.u32 	[%r3], %r24;
	mov.u32 	%r4, %ntid.x;
	setp.lt.u32 	%p2, %r4, 2;
	@%p2 bra 	$L__BB0_9;
	mov.b32 	%r22, 1;
$L__BB0_3:
	setp.lt.u32 	%p3, %r1, %r22;
	mov.b32 	%r23, 0;
	@%p3 bra 	$L__BB0_5;
	sub.s32 	%r16, %r1, %r22;
	shl.b32 	%r17, %r16, 2;
	add.s32 	%r19, %r13, %r17;
	ld.shared.u32 	%r23, [%r19];
$L__BB0_5:
	setp.lt.u32 	%p4, %r1, %r22;
	bar.sync 	0;
	@%p4 bra 	$L__BB0_7;
	ld.shared.u32 	%r20, [%r3];
	add.s32 	%r21, %r20, %r23;
	st.shared.u32 	[%r3], %r21;
$L__BB0_7:
	bar.sync 	0;
	shl.b32 	%r22, %r22, 1;
	setp.lt.u32 	%p5, %r22, %r4;
	@%p5 bra 	$L__BB0_3;
	ld.shared.u32 	%r24, [%r3];
$L__BB0_9:
	cvta.to.global.u64 	%rd6, %rd2;
	add.s64 	%rd8, %rd6, %rd4;
	st.global.u32 	[%rd8], %r24;
$L__BB0_10:
	ret;

}


// ===== COMPILED SASS (sm_100) =====

	.target	sm_100

	.elftype	@"ET_EXEC"


//--------------------- .note.nv.tkinfo           --------------------------
	.section	.note.nv.tkinfo,"",@"SHT_NOTE"
	.sectionflags	@"SHF_NOTE_NV_TKINFO"
	.tkinfo
        /*0018*/ 	.word	0x00000002
        /*0030*/ 	.string	""
        /*0030*/ 	.string	"ptxas"
        /*0030*/ 	.string	"Cuda compilation tools, release 13.0, V13.0.88"
        /*0030*/ 	.string	"Build cuda_13.0.r13.0/compiler.36424714_0"
        /*0030*/ 	.string	"-arch sm_100 -m 64 "



//--------------------- .note.nv.cuinfo           --------------------------
	.section	.note.nv.cuinfo,"",@"SHT_NOTE"
	.sectionflags	@"SHF_NOTE_NV_CUINFO"
        /*0018*/ 	.short	0x0002
        /*001a*/ 	.short	0x0064
        /*001c*/ 	.short	0x0082
	.zero		2


//--------------------- .nv.info                  --------------------------
	.section	.nv.info,"",@"SHT_CUDA_INFO"
	.align	4


	//----- nvinfo : EIATTR_REGCOUNT
	.align		4
        /*0000*/ 	.byte	0x04, 0x2f
        /*0002*/ 	.short	(.L_1 - .L_0)
	.align		4
.L_0:
        /*0004*/ 	.word	index@(_Z10prefix_sumPiiS_)
        /*0008*/ 	.word	0x0000000a


	//----- nvinfo : EIATTR_FRAME_SIZE
	.align		4
.L_1:
        /*000c*/ 	.byte	0x04, 0x11
        /*000e*/ 	.short	(.L_3 - .L_2)
	.align		4
.L_2:
        /*0010*/ 	.word	index@(_Z10prefix_sumPiiS_)
        /*0014*/ 	.word	0x00000000


	//----- nvinfo : EIATTR_MIN_STACK_SIZE
	.align		4
.L_3:
        /*0018*/ 	.byte	0x04, 0x12
        /*001a*/ 	.short	(.L_5 - .L_4)
	.align		4
.L_4:
        /*001c*/ 	.word	index@(_Z10prefix_sumPiiS_)
        /*0020*/ 	.word	0x00000000
.L_5:


//--------------------- .nv.compat                --------------------------
	.section	.nv.compat,"",@"SHT_CUDA_COMPAT_INFO"
	.align	4
        /*0000*/ 	.byte	0x02, 0x09, 0x00, 0x00, 0x02, 0x02, 0x01, 0x00, 0x02, 0x05, 0x05, 0x00, 0x03, 0x07, 0x01, 0x01
        /*0010*/ 	.byte	0x02, 0x03, 0x00, 0x00, 0x02, 0x06, 0x01, 0x00, 0x04, 0x0b, 0x08, 0x00, 0x09, 0x00, 0x00, 0x00
        /*0020*/ 	.byte	0x00, 0x00, 0x00, 0x00


//--------------------- .nv.info._Z10prefix_sumPiiS_ --------------------------
	.section	.nv.info._Z10prefix_sumPiiS_,"",@"SHT_CUDA_INFO"
	.sectionflags	@""
	.align	4


	//----- nvinfo : EIATTR_CUDA_API_VERSION
	.align		4
        /*0000*/ 	.byte	0x04, 0x37
        /*0002*/ 	.short	(.L_7 - .L_6)
.L_6:
        /*0004*/ 	.word	0x00000082


	//----- nvinfo : EIATTR_KPARAM_INFO
	.align		4
.L_7:
        /*0008*/ 	.byte	0x04, 0x17
        /*000a*/ 	.short	(.L_9 - .L_8)
.L_8:
        /*000c*/ 	.word	0x00000000
        /*0010*/ 	.short	0x0002
        /*0012*/ 	.short	0x0010
        /*0014*/ 	.byte	0x00, 0xf5, 0x21, 0x00


	//----- nvinfo : EIATTR_KPARAM_INFO
	.align		4
.L_9:
        /*0018*/ 	.byte	0x04, 0x17
        /*001a*/ 	.short	(.L_11 - .L_10)
.L_10:
        /*001c*/ 	.word	0x00000000
        /*0020*/ 	.short	0x0001
        /*0022*/ 	.short	0x0008
        /*0024*/ 	.byte	0x00, 0xf0, 0x11, 0x00


	//----- nvinfo : EIATTR_KPARAM_INFO
	.align		4
.L_11:
        /*0028*/ 	.byte	0x04, 0x17
        /*002a*/ 	.short	(.L_13 - .L_12)
.L_12:
        /*002c*/ 	.word	0x00000000
        /*0030*/ 	.short	0x0000
        /*0032*/ 	.short	0x0000
        /*0034*/ 	.byte	0x00, 0xf5, 0x21, 0x00


	//----- nvinfo : EIATTR_SPARSE_MMA_MASK
	.align		4
.L_13:
        /*0038*/ 	.byte	0x03, 0x50
        /*003a*/ 	.short	0x0000


	//----- nvinfo : EIATTR_MAXREG_COUNT
	.align		4
        /*003c*/ 	.byte	0x03, 0x1b
        /*003e*/ 	.short	0x00ff


	//----- nvinfo : EIATTR_NUM_BARRIERS
	.align		4
        /*0040*/ 	.byte	0x02, 0x4c
        /*0042*/ 	.byte	0x01
	.zero		1


	//----- nvinfo : EIATTR_MERCURY_ISA_VERSION
	.align		4
        /*0044*/ 	.byte	0x03, 0x5f
        /*0046*/ 	.short	0x0101


	//----- nvinfo : EIATTR_VRC_CTA_INIT_COUNT
	.align		4
        /*0048*/ 	.byte	0x02, 0x4a
	.zero		1
	.zero		1


	//----- nvinfo : EIATTR_EXIT_INSTR_OFFSETS
	.align		4
        /*004c*/ 	.byte	0x04, 0x1c
        /*004e*/ 	.short	(.L_15 - .L_14)


	//   ....[0]....
.L_14:
        /*0050*/ 	.word	0x00000040


	//   ....[1]....
        /*0054*/ 	.word	0x00000230


	//----- nvinfo : EIATTR_CBANK_PARAM_SIZE
	.align		4
.L_15:
        /*0058*/ 	.byte	0x03, 0x19
        /*005a*/ 	.short	0x0018


	//----- nvinfo : EIATTR_PARAM_CBANK
	.align		4
        /*005c*/ 	.byte	0x04, 0x0a
        /*005e*/ 	.short	(.L_17 - .L_16)
	.align		4
.L_16:
        /*0060*/ 	.word	index@(.nv.constant0._Z10prefix_sumPiiS_)
        /*0064*/ 	.short	0x0380
        /*0066*/ 	.short	0x0018


	//----- nvinfo : EIATTR_SW_WAR
	.align		4
.L_17:
        /*0068*/ 	.byte	0x04, 0x36
        /*006a*/ 	.short	(.L_19 - .L_18)
.L_18:
        /*006c*/ 	.word	0x00000008
.L_19:


//--------------------- .nv.callgraph             --------------------------
	.section	.nv.callgraph,"",@"SHT_CUDA_CALLGRAPH"
	.align	4
	.sectionentsize	8
	.align		4
        /*0000*/ 	.word	0x00000000
	.align		4
        /*0004*/ 	.word	0xffffffff
	.align		4
        /*0008*/ 	.word	0x00000000
	.align		4
        /*000c*/ 	.word	0xfffffffe
	.align		4
        /*0010*/ 	.word	0x00000000
	.align		4
        /*0014*/ 	.word	0xfffffffd
	.align		4
        /*0018*/ 	.word	0x00000000
	.align		4
        /*001c*/ 	.word	0xfffffffc


//--------------------- .text._Z10prefix_sumPiiS_ --------------------------
	.section	.text._Z10prefix_sumPiiS_,"ax",@progbits
	.align	128
        .global         _Z10prefix_sumPiiS_
        .type           _Z10prefix_sumPiiS_,@function
        .size           _Z10prefix_sumPiiS_,(.L_x_3 - _Z10prefix_sumPiiS_)
        .other          _Z10prefix_sumPiiS_,@"STO_CUDA_ENTRY STV_DEFAULT"
_Z10prefix_sumPiiS_:
.text._Z10prefix_sumPiiS_:
[----:B------:R-:W-:Y:S01]  /*0000*/  LDC R1, c[0x0][0x37c] ;  /* 0x0000df00ff017b82 */ /* 0x000fe20000000800 */
[----:B------:R-:W0:Y:S01]  /*0010*/  S2R R7, SR_TID.X ;  /* 0x0000000000077919 */ /* 0x000e220000002100 */
[----:B------:R-:W0:Y:S02]  /*0020*/  LDCU UR4, c[0x0][0x388] ;  /* 0x00007100ff0477ac */ /* 0x000e240008000800 */
[----:B0-----:R-:W-:-:S13]  /*0030*/  ISETP.GE.AND P0, PT, R7, UR4, PT ;  /* 0x0000000407007c0c */ /* 0x001fda000bf06270 */
[----:B------:R-:W-:Y:S05]  /*0040*/  @P0 EXIT ;  /* 0x000000000000094d */ /* 0x000fea0003800000 */
[----:B------:R-:W0:Y:S01]  /*0050*/  LDC.64 R2, c[0x0][0x380] ;  /* 0x0000e000ff027b82 */ /* 0x000e220000000a00 */
[----:B------:R-:W1:Y:S01]  /*0060*/  LDCU.64 UR6, c[0x0][0x358] ;  /* 0x00006b00ff0677ac */ /* 0x000e620008000a00 */
[----:B0-----:R-:W-:-:S05]  /*0070*/  IMAD.WIDE.U32 R2, R7, 0x4, R2 ;  /* 0x0000000407027825 */ /* 0x001fca00078e0002 */
[----:B-1----:R-:W2:Y:S01]  /*0080*/  LDG.E R5, desc[UR6][R2.64] ;  /* 0x0000000602057981 */ /* 0x002ea2000c1e1900 */
[----:B------:R-:W0:Y:S01]  /*0090*/  S2UR UR5, SR_CgaCtaId ;  /* 0x00000000000579c3 */ /* 0x000e220000008800 */
[----:B------:R-:W-:Y:S01]  /*00a0*/  UMOV UR4, 0x400 ;  /* 0x0000040000047882 */ /* 0x000fe20000000000 */
[----:B------:R-:W1:Y:S02]  /*00b0*/  LDCU UR8, c[0x0][0x360] ;  /* 0x00006c00ff0877ac */ /* 0x000e640008000800 */
[----:B-1----:R-:W-:Y:S02]  /*00c0*/  UISETP.GE.U32.AND UP0, UPT, UR8, 0x2, UPT ;  /* 0x000000020800788c */ /* 0x002fe4000bf06070 */
[----:B0-----:R-:W-:-:S06]  /*00d0*/  ULEA UR4, UR5, UR4, 0x18 ;  /* 0x0000000405047291 */ /* 0x001fcc000f8ec0ff */
[----:B------:R-:W-:-:S05]  /*00e0*/  LEA R0, R7, UR4, 0x2 ;  /* 0x0000000407007c11 */ /* 0x000fca000f8e10ff */
[----:B--2---:R0:W-:Y:S01]  /*00f0*/  STS [R0], R5 ;  /* 0x0000000500007388 */ /* 0x0041e20000000800 */
[----:B------:R-:W-:Y:S05]  /*0100*/  BRA.U !UP0, `(.L_x_0) ;  /* 0x00000001083c7547 */ /* 0x000fea000b800000 */
[----:B------:R-:W-:-:S05]  /*0110*/  UMOV UR5, 0x1 ;  /* 0x0000000100057882 */ /* 0x000fca0000000000 */
.L_x_1:
[----:B------:R-:W-:Y:S01]  /*0120*/  ISETP.GE.U32.AND P0, PT, R7, UR5, PT ;  /* 0x0000000507007c0c */ /* 0x000fe2000bf06070 */
[----:B------:R-:W-:-:S12]  /*0130*/  HFMA2 R2, -RZ, RZ, 0, 0 ;  /* 0x00000000ff027431 */ /* 0x000fd800000001ff */
[----:B------:R-:W-:Y:S01]  /*0140*/  @P0 VIADD R3, R7, -UR5 ;  /* 0x8000000507030c36 */ /* 0x000fe20008000000 */
[----:B------:R-:W-:-:S04]  /*0150*/  USHF.L.U32 UR5, UR5, 0x1, URZ ;  /* 0x0000000105057899 */ /* 0x000fc800080006ff */
[----:B------:R-:W-:Y:S01]  /*0160*/  @P0 LEA R3, R3, UR4, 0x2 ;  /* 0x0000000403030c11 */ /* 0x000fe2000f8e10ff */
[----:B------:R-:W-:-:S04]  /*0170*/  UISETP.GE.U32.AND UP0, UPT, UR5, UR8, UPT ;  /* 0x000000080500728c */ /* 0x000fc8000bf06070 */
[----:B------:R-:W-:Y:S01]  /*0180*/  @P0 LDS R2, [R3] ;  /* 0x0000000003020984 */ /* 0x000fe20000000800 */
[----:B------:R-:W-:Y:S06]  /*0190*/  BAR.SYNC.DEFER_BLOCKING 0x0 ;  /* 0x0000000000007b1d */ /* 0x000fec0000010000 */
[----:B01----:R-:W0:Y:S02]  /*01a0*/  @P0 LDS R5, [R0] ;  /* 0x0000000000050984 */ /* 0x003e240000000800 */
[----:B0-----:R-:W-:-:S05]  /*01b0*/  @P0 IMAD.IADD R5, R5, 0x1, R2 ;  /* 0x0000000105050824 */ /* 0x001fca00078e0202 */
[----:B------:R1:W-:Y:S01]  /*01c0*/  @P0 STS [R0], R5 ;  /* 0x0000000500000388 */ /* 0x0003e20000000800 */
[----:B------:R-:W-:Y:S06]  /*01d0*/  BAR.SYNC.DEFER_BLOCKING 0x0 ;  /* 0x0000000000007b1d */ /* 0x000fec0000010000 */
[----:B------:R-:W-:Y:S05]  /*01e0*/  BRA.U !UP0, `(.L_x_1) ;  /* 0xfffffffd08cc7547 */ /* 0x000fea000b83ffff */
[----:B-1----:R1:W2:Y:S02]  /*01f0*/  LDS R5, [R0] ;  /* 0x0000000000057984 */ /* 0x0022a40000000800 */
.L_x_0:
[----:B------:R-:W3:Y:S02]  /*0200*/  LDC.64 R2, c[0x0][0x390] ;  /* 0x0000e400ff027b82 */ /* 0x000ee40000000a00 */
[----:B---3--:R-:W-:-:S05]  /*0210*/  IMAD.WIDE.U32 R2, R7, 0x4, R2 ;  /* 0x0000000407027825 */ /* 0x008fca00078e0002 */
[----:B--2---:R-:W-:Y:S01]  /*0220*/  STG.E desc[UR6][R2.64], R5 ;  /* 0x0000000502007986 */ /* 0x004fe2000c101906 */
[----:B------:R-:W-:Y:S05]  /*0230*/  EXIT ;  /* 0x000000000000794d */ /* 0x000fea0003800000 */
.L_x_2:
[----:B------:R-:W-:-:S00]  /*0240*/  BRA `(.L_x_2) ;  /* 0xfffffffc00fc7947 */ /* 0x000fc0000383ffff */
[----:B------:R-:W-:-:S00]  /*0250*/  NOP ;  /* 0x0000000000007918 */ /* 0x000fc00000000000 */
        /* <DEDUP_REMOVED lines=10> */
.L_x_3:


//--------------------- .nv.shared._Z10prefix_sumPiiS_ --------------------------
	.section	.nv.shared._Z10prefix_sumPiiS_,"aw",@nobits
	.sectionflags	@""
	.align	16
	.zero		1024


//--------------------- .nv.shared.reserved.0     --------------------------
	.section	.nv.shared.reserved.0,"aw",@nobits
	.weak		__nv_reservedSMEM_offset_0_alias
	.size		__nv_reservedSMEM_offset_0_alias, 0, 64
	.other		__nv_reservedSMEM_offset_0_alias,@"STO_CUDA_RESERVED_SHARED STV_DEFAULT"
__nv_reservedSMEM_offset_0_alias:
	.zero		0
	.zero		64


//--------------------- .nv.constant0._Z10prefix_sumPiiS_ --------------------------
	.section	.nv.constant0._Z10prefix_sumPiiS_,"a",@progbits
	.sectionflags	@""
	.align	4
.nv.constant0._Z10prefix_sumPiiS_:
	.zero		920


//--------------------- SYMBOLS --------------------------

	.type		.nv.reservedSmem.offset0,@object
	.size		.nv.reservedSmem.offset0,0x4
	.type		.nv.reservedSmem.cap,@object
	.size		.nv.reservedSmem.cap,0x4
